//
// Generated by NVIDIA NVVM Compiler
//
// Compiler Build ID: CL-36424714
// Cuda compilation tools, release 13.0, V13.0.88
// Based on NVVM 20.0.0
//

.version 9.0
.target sm_100
.address_size 64

	// .globl	_Z10hello_cudav
.extern .func  (.param .b32 func_retval0) vprintf
(
	.param .b64 vprintf_param_0,
	.param .b64 vprintf_param_1
)
;
.global .align 1 .b8 $str[14] = {104, 101, 108, 108, 111, 95, 119, 111, 114, 108, 100, 32, 10};

.visible .entry _Z10hello_cudav()
{
	.reg .b32 	%r<3>;
	.reg .b64 	%rd<3>;

	mov.u64 	%rd1, $str;
	cvta.global.u64 	%rd2, %rd1;
	{ // callseq 0, 0
	.param .b64 param0;
	st.param.b64 	[param0], %rd2;
	.param .b64 param1;
	st.param.b64 	[param1], 0;
	.param .b32 retval0;
	call.uni (retval0), 
	vprintf, 
	(
	param0, 
	param1
	);
	ld.param.b32 	%r1, [retval0];
	} // callseq 0
	ret;

}


// ===== COMPILED SASS (sm_100) =====

	.target	sm_100

	.elftype	@"ET_EXEC"


//--------------------- .note.nv.tkinfo           --------------------------
	.section	.note.nv.tkinfo,"",@"SHT_NOTE"
	.sectionflags	@"SHF_NOTE_NV_TKINFO"
	.tkinfo
        /*0018*/ 	.word	0x00000002
        /*0030*/ 	.string	""
        /*0030*/ 	.string	"ptxas"
        /*0030*/ 	.string	"Cuda compilation tools, release 13.0, V13.0.88"
        /*0030*/ 	.string	"Build cuda_13.0.r13.0/compiler.36424714_0"
        /*0030*/ 	.string	"-arch sm_100 -m 64 "



//--------------------- .note.nv.cuinfo           --------------------------
	.section	.note.nv.cuinfo,"",@"SHT_NOTE"
	.sectionflags	@"SHF_NOTE_NV_CUINFO"
        /*0018*/ 	.short	0x0002
        /*001a*/ 	.short	0x0064
        /*001c*/ 	.short	0x0082
	.zero		2


//--------------------- .nv.info                  --------------------------
	.section	.nv.info,"",@"SHT_CUDA_INFO"
	.align	4


	//----- nvinfo : EIATTR_REGCOUNT
	.align		4
        /*0000*/ 	.byte	0x04, 0x2f
        /*0002*/ 	.short	(.L_2 - .L_1)
	.align		4
.L_1:
        /*0004*/ 	.word	index@(_Z10hello_cudav)
        /*0008*/ 	.word	0x00000018


	//----- nvinfo : EIATTR_FRAME_SIZE
	.align		4
.L_2:
        /*000c*/ 	.byte	0x04, 0x11
        /*000e*/ 	.short	(.L_4 - .L_3)
	.align		4
.L_3:
        /*0010*/ 	.word	index@(_Z10hello_cudav)
        /*0014*/ 	.word	0x00000000


	//----- nvinfo : EIATTR_MIN_STACK_SIZE
	.align		4
.L_4:
        /*0018*/ 	.byte	0x04, 0x12
        /*001a*/ 	.short	(.L_6 - .L_5)
	.align		4
.L_5:
        /*001c*/ 	.word	index@(_Z10hello_cudav)
        /*0020*/ 	.word	0x00000000
.L_6:


//--------------------- .nv.compat                --------------------------
	.section	.nv.compat,"",@"SHT_CUDA_COMPAT_INFO"
	.align	4
        /*0000*/ 	.byte	0x02, 0x09, 0x00, 0x00, 0x02, 0x02, 0x01, 0x00, 0x02, 0x05, 0x05, 0x00, 0x03, 0x07, 0x01, 0x01
        /*0010*/ 	.byte	0x02, 0x03, 0x00, 0x00, 0x02, 0x06, 0x01, 0x00, 0x04, 0x0b, 0x08, 0x00, 0x09, 0x00, 0x00, 0x00
        /*0020*/ 	.byte	0x00, 0x00, 0x00, 0x00


//--------------------- .nv.info._Z10hello_cudav  --------------------------
	.section	.nv.info._Z10hello_cudav,"",@"SHT_CUDA_INFO"
	.sectionflags	@""
	.align	4


	//----- nvinfo : EIATTR_CUDA_API_VERSION
	.align		4
        /*0000*/ 	.byte	0x04, 0x37
        /*0002*/ 	.short	(.L_8 - .L_7)
.L_7:
        /*0004*/ 	.word	0x00000082


	//----- nvinfo : EIATTR_SPARSE_MMA_MASK
	.align		4
.L_8:
        /*0008*/ 	.byte	0x03, 0x50
        /*000a*/ 	.short	0x0000


	//----- nvinfo : EIATTR_MAXREG_COUNT
	.align		4
        /*000c*/ 	.byte	0x03, 0x1b
        /*000e*/ 	.short	0x00ff


	//----- nvinfo : EIATTR_EXTERNS
	.align		4
        /*0010*/ 	.byte	0x04, 0x0f
        /*0012*/ 	.short	(.L_10 - .L_9)


	//   ....[0]....
	.align		4
.L_9:
        /*0014*/ 	.word	index@(vprintf)


	//----- nvinfo : EIATTR_MERCURY_ISA_VERSION
	.align		4
.L_10:
        /*0018*/ 	.byte	0x03, 0x5f
        /*001a*/ 	.short	0x0101


	//----- nvinfo : EIATTR_VRC_CTA_INIT_COUNT
	.align		4
        /*001c*/ 	.byte	0x02, 0x4a
	.zero		1
	.zero		1


	//----- nvinfo : EIATTR_SYSCALL_OFFSETS
	.align		4
        /*0020*/ 	.byte	0x04, 0x46
        /*0022*/ 	.short	(.L_12 - .L_11)


	//   ....[0]....
.L_11:
        /*0024*/ 	.word	0x00000080


	//----- nvinfo : EIATTR_EXIT_INSTR_OFFSETS
	.align		4
.L_12:
        /*0028*/ 	.byte	0x04, 0x1c
        /*002a*/ 	.short	(.L_14 - .L_13)


	//   ....[0]....
.L_13:
        /*002c*/ 	.word	0x00000090


	//----- nvinfo : EIATTR_SW_WAR
	.align		4
.L_14:
        /*0030*/ 	.byte	0x04, 0x36
        /*0032*/ 	.short	(.L_16 - .L_15)
.L_15:
        /*0034*/ 	.word	0x00000008
.L_16:


//--------------------- .nv.callgraph             --------------------------
	.section	.nv.callgraph,"",@"SHT_CUDA_CALLGRAPH"
	.align	4
	.sectionentsize	8
	.align		4
        /*0000*/ 	.word	0x00000000
	.align		4
        /*0004*/ 	.word	0xffffffff
	.align		4
        /*0008*/ 	.word	index@(_Z10hello_cudav)
	.align		4
        /*000c*/ 	.word	index@(vprintf)
	.align		4
        /*0010*/ 	.word	0x00000000
	.align		4
        /*0014*/ 	.word	0xfffffffe
	.align		4
        /*0018*/ 	.word	0x00000000
	.align		4
        /*001c*/ 	.word	0xfffffffd
	.align		4
        /*0020*/ 	.word	0x00000000
	.align		4
        /*0024*/ 	.word	0xfffffffc


//--------------------- .nv.constant4             --------------------------
	.section	.nv.constant4,"a",@progbits
	.align	8
	.align		8
.nv.constant4:
        /*0000*/ 	.dword	vprintf
	.align		8
        /*0008*/ 	.dword	$str


//--------------------- .text._Z10hello_cudav     --------------------------
	.section	.text._Z10hello_cudav,"ax",@progbits
	.align	128
        .global         _Z10hello_cudav
        .type           _Z10hello_cudav,@function
        .size           _Z10hello_cudav,(.L_x_2 - _Z10hello_cudav)
        .other          _Z10hello_cudav,@"STO_CUDA_ENTRY STV_DEFAULT"
_Z10hello_cudav:
.text._Z10hello_cudav:
[----:B------:R-:W0:Y:S01]  /*0000*/  LDC R1, c[0x0][0x37c] ;  /* 0x0000df00ff017b82 */ /* 0x000e220000000800 */
[----:B------:R-:W-:Y:S01]  /*0010*/  MOV R0, 0x0 ;  /* 0x0000000000007802 */ /* 0x000fe20000000f00 */
[----:B------:R-:W1:Y:S01]  /*0020*/  LDCU.64 UR4, c[0x4][0x8] ;  /* 0x01000100ff0477ac */ /* 0x000e620008000a00 */
[----:B------:R-:W-:-:S05]  /*0030*/  CS2R R6, SRZ ;  /* 0x0000000000067805 */ /* 0x000fca000001ff00 */
[----:B------:R2:W3:Y:S01]  /*0040*/  LDC.64 R2, c[0x4][R0] ;  /* 0x0100000000027b82 */ /* 0x0004e20000000a00 */
[----:B-1----:R-:W-:Y:S02]  /*0050*/  IMAD.U32 R4, RZ, RZ, UR4 ;  /* 0x00000004ff047e24 */ /* 0x002fe4000f8e00ff */
[----:B--2---:R-:W-:-:S07]  /*0060*/  IMAD.U32 R5, RZ, RZ, UR5 ;  /* 0x00000005ff057e24 */ /* 0x004fce000f8e00ff */
[----:B------:R-:W-:-:S07]  /*0070*/  LEPC R20, `(.L_x_0) ;  /* 0x000000001014794e */ /* 0x000fce0000000000 */
[----:B0--3--:R-:W-:Y:S05]  /*0080*/  CALL.ABS.NOINC R2 ;  /* 0x0000000002007343 */ /* 0x009fea0003c00000 */
.L_x_0:
[----:B------:R-:W-:Y:S05]  /*0090*/  EXIT ;  /* 0x000000000000794d */ /* 0x000fea0003800000 */
.L_x_1:
[----:B------:R-:W-:-:S00]  /*00a0*/  BRA `(.L_x_1) ;  /* 0xfffffffc00fc7947 */ /* 0x000fc0000383ffff */
[----:B------:R-:W-:-:S00]  /*00b0*/  NOP ;  /* 0x0000000000007918 */ /* 0x000fc00000000000 */
        /* <DEDUP_REMOVED lines=12> */
.L_x_2:


//--------------------- .nv.global.init           --------------------------
	.section	.nv.global.init,"aw",@progbits
.nv.global.init:
	.type		$str,@object
	.size		$str,(.L_0 - $str)
$str:
        /*0000*/ 	.byte	0x68, 0x65, 0x6c, 0x6c, 0x6f, 0x5f, 0x77, 0x6f, 0x72, 0x6c, 0x64, 0x20, 0x0a, 0x00
.L_0:


//--------------------- .nv.shared.reserved.0     --------------------------
	.section	.nv.shared.reserved.0,"aw",@nobits
	.weak		__nv_reservedSMEM_offset_0_alias
	.size		__nv_reservedSMEM_offset_0_alias, 0, 64
	.other		__nv_reservedSMEM_offset_0_alias,@"STO_CUDA_RESERVED_SHARED STV_DEFAULT"
__nv_reservedSMEM_offset_0_alias:
	.zero		0
	.zero		64


//--------------------- .nv.constant0._Z10hello_cudav --------------------------
	.section	.nv.constant0._Z10hello_cudav,"a",@progbits
	.sectionflags	@""
	.align	4
.nv.constant0._Z10hello_cudav:
	.zero		896


//--------------------- SYMBOLS --------------------------

	.type		.nv.reservedSmem.offset0,@object
	.size		.nv.reservedSmem.offset0,0x4
	.type		vprintf,@function
